//
// Generated by NVIDIA NVVM Compiler
//
// Compiler Build ID: CL-36424714
// Cuda compilation tools, release 13.0, V13.0.88
// Based on NVVM 20.0.0
//

.version 9.0
.target sm_100
.address_size 64

	// .globl	_Z13simple_kernelPf

.visible .entry _Z13simple_kernelPf(
	.param .u64 .ptr .align 1 _Z13simple_kernelPf_param_0
)
{
	.reg .pred 	%p<2>;
	.reg .b32 	%r<6>;
	.reg .b64 	%rd<5>;

	ld.param.u64 	%rd1, [_Z13simple_kernelPf_param_0];
	mov.u32 	%r2, %ctaid.x;
	mov.u32 	%r3, %ntid.x;
	mov.u32 	%r4, %tid.x;
	mad.lo.s32 	%r1, %r2, %r3, %r4;
	setp.gt.s32 	%p1, %r1, 359;
	@%p1 bra 	$L__BB0_2;
	cvta.to.global.u64 	%rd2, %rd1;
	mul.wide.s32 	%rd3, %r1, 4;
	add.s64 	%rd4, %rd2, %rd3;
	mov.b32 	%r5, 1092616192;
	st.global.u32 	[%rd4], %r5;
$L__BB0_2:
	ret;

}


// ===== COMPILED SASS (sm_100) =====

	.target	sm_100

	.elftype	@"ET_EXEC"


//--------------------- .note.nv.tkinfo           --------------------------
	.section	.note.nv.tkinfo,"",@"SHT_NOTE"
	.sectionflags	@"SHF_NOTE_NV_TKINFO"
	.tkinfo
        /*0018*/ 	.word	0x00000002
        /*0030*/ 	.string	""
        /*0030*/ 	.string	"ptxas"
        /*0030*/ 	.string	"Cuda compilation tools, release 13.0, V13.0.88"
        /*0030*/ 	.string	"Build cuda_13.0.r13.0/compiler.36424714_0"
        /*0030*/ 	.string	"-arch sm_100 -m 64 "



//--------------------- .note.nv.cuinfo           --------------------------
	.section	.note.nv.cuinfo,"",@"SHT_NOTE"
	.sectionflags	@"SHF_NOTE_NV_CUINFO"
        /*0018*/ 	.short	0x0002
        /*001a*/ 	.short	0x0064
        /*001c*/ 	.short	0x0082
	.zero		2


//--------------------- .nv.info                  --------------------------
	.section	.nv.info,"",@"SHT_CUDA_INFO"
	.align	4


	//----- nvinfo : EIATTR_REGCOUNT
	.align		4
        /*0000*/ 	.byte	0x04, 0x2f
        /*0002*/ 	.short	(.L_1 - .L_0)
	.align		4
.L_0:
        /*0004*/ 	.word	index@(_Z13simple_kernelPf)
        /*0008*/ 	.word	0x0000000a


	//----- nvinfo : EIATTR_FRAME_SIZE
	.align		4
.L_1:
        /*000c*/ 	.byte	0x04, 0x11
        /*000e*/ 	.short	(.L_3 - .L_2)
	.align		4
.L_2:
        /*0010*/ 	.word	index@(_Z13simple_kernelPf)
        /*0014*/ 	.word	0x00000000


	//----- nvinfo : EIATTR_MIN_STACK_SIZE
	.align		4
.L_3:
        /*0018*/ 	.byte	0x04, 0x12
        /*001a*/ 	.short	(.L_5 - .L_4)
	.align		4
.L_4:
        /*001c*/ 	.word	index@(_Z13simple_kernelPf)
        /*0020*/ 	.word	0x00000000
.L_5:


//--------------------- .nv.compat                --------------------------
	.section	.nv.compat,"",@"SHT_CUDA_COMPAT_INFO"
	.align	4
        /*0000*/ 	.byte	0x02, 0x09, 0x00, 0x00, 0x02, 0x02, 0x01, 0x00, 0x02, 0x05, 0x05, 0x00, 0x03, 0x07, 0x01, 0x01
        /*0010*/ 	.byte	0x02, 0x03, 0x00, 0x00, 0x02, 0x06, 0x01, 0x00, 0x04, 0x0b, 0x08, 0x00, 0x09, 0x00, 0x00, 0x00
        /*0020*/ 	.byte	0x00, 0x00, 0x00, 0x00


//--------------------- .nv.info._Z13simple_kernelPf --------------------------
	.section	.nv.info._Z13simple_kernelPf,"",@"SHT_CUDA_INFO"
	.sectionflags	@""
	.align	4


	//----- nvinfo : EIATTR_CUDA_API_VERSION
	.align		4
        /*0000*/ 	.byte	0x04, 0x37
        /*0002*/ 	.short	(.L_7 - .L_6)
.L_6:
        /*0004*/ 	.word	0x00000082


	//----- nvinfo : EIATTR_KPARAM_INFO
	.align		4
.L_7:
        /*0008*/ 	.byte	0x04, 0x17
        /*000a*/ 	.short	(.L_9 - .L_8)
.L_8:
        /*000c*/ 	.word	0x00000000
        /*0010*/ 	.short	0x0000
        /*0012*/ 	.short	0x0000
        /*0014*/ 	.byte	0x00, 0xf5, 0x21, 0x00


	//----- nvinfo : EIATTR_SPARSE_MMA_MASK
	.align		4
.L_9:
        /*0018*/ 	.byte	0x03, 0x50
        /*001a*/ 	.short	0x0000


	//----- nvinfo : EIATTR_MAXREG_COUNT
	.align		4
        /*001c*/ 	.byte	0x03, 0x1b
        /*001e*/ 	.short	0x00ff


	//----- nvinfo : EIATTR_MERCURY_ISA_VERSION
	.align		4
        /*0020*/ 	.byte	0x03, 0x5f
        /*0022*/ 	.short	0x0101


	//----- nvinfo : EIATTR_VRC_CTA_INIT_COUNT
	.align		4
        /*0024*/ 	.byte	0x02, 0x4a
	.zero		1
	.zero		1


	//----- nvinfo : EIATTR_EXIT_INSTR_OFFSETS
	.align		4
        /*0028*/ 	.byte	0x04, 0x1c
        /*002a*/ 	.short	(.L_11 - .L_10)


	//   ....[0]....
.L_10:
        /*002c*/ 	.word	0x00000060


	//   ....[1]....
        /*0030*/ 	.word	0x000000c0


	//----- nvinfo : EIATTR_CBANK_PARAM_SIZE
	.align		4
.L_11:
        /*0034*/ 	.byte	0x03, 0x19
        /*0036*/ 	.short	0x0008


	//----- nvinfo : EIATTR_PARAM_CBANK
	.align		4
        /*0038*/ 	.byte	0x04, 0x0a
        /*003a*/ 	.short	(.L_13 - .L_12)
	.align		4
.L_12:
        /*003c*/ 	.word	index@(.nv.constant0._Z13simple_kernelPf)
        /*0040*/ 	.short	0x0380
        /*0042*/ 	.short	0x0008


	//----- nvinfo : EIATTR_SW_WAR
	.align		4
.L_13:
        /*0044*/ 	.byte	0x04, 0x36
        /*0046*/ 	.short	(.L_15 - .L_14)
.L_14:
        /*0048*/ 	.word	0x00000008
.L_15:


//--------------------- .nv.callgraph             --------------------------
	.section	.nv.callgraph,"",@"SHT_CUDA_CALLGRAPH"
	.align	4
	.sectionentsize	8
	.align		4
        /*0000*/ 	.word	0x00000000
	.align		4
        /*0004*/ 	.word	0xffffffff
	.align		4
        /*0008*/ 	.word	0x00000000
	.align		4
        /*000c*/ 	.word	0xfffffffe
	.align		4
        /*0010*/ 	.word	0x00000000
	.align		4
        /*0014*/ 	.word	0xfffffffd
	.align		4
        /*0018*/ 	.word	0x00000000
	.align		4
        /*001c*/ 	.word	0xfffffffc


//--------------------- .text._Z13simple_kernelPf --------------------------
	.section	.text._Z13simple_kernelPf,"ax",@progbits
	.align	128
        .global         _Z13simple_kernelPf
        .type           _Z13simple_kernelPf,@function
        .size           _Z13simple_kernelPf,(.L_x_1 - _Z13simple_kernelPf)
        .other          _Z13simple_kernelPf,@"STO_CUDA_ENTRY STV_DEFAULT"
_Z13simple_kernelPf:
.text._Z13simple_kernelPf:
[----:B------:R-:W-:Y:S01]  /*0000*/  LDC R1, c[0x0][0x37c] ;  /* 0x0000df00ff017b82 */ /* 0x000fe20000000800 */
[----:B------:R-:W0:Y:S07]  /*0010*/  S2R R0, SR_TID.X ;  /* 0x0000000000007919 */ /* 0x000e2e0000002100 */
[----:B------:R-:W0:Y:S08]  /*0020*/  S2UR UR4, SR_CTAID.X ;  /* 0x00000000000479c3 */ /* 0x000e300000002500 */
[----:B------:R-:W0:Y:S02]  /*0030*/  LDC R5, c[0x0][0x360] ;  /* 0x0000d800ff057b82 */ /* 0x000e240000000800 */
[----:B0-----:R-:W-:-:S05]  /*0040*/  IMAD R5, R5, UR4, R0 ;  /* 0x0000000405057c24 */ /* 0x001fca000f8e0200 */
[----:B------:R-:W-:-:S13]  /*0050*/  ISETP.GT.AND P0, PT, R5, 0x167, PT ;  /* 0x000001670500780c */ /* 0x000fda0003f04270 */
[----:B------:R-:W-:Y:S05]  /*0060*/  @P0 EXIT ;  /* 0x000000000000094d */ /* 0x000fea0003800000 */
[----:B------:R-:W0:Y:S01]  /*0070*/  LDC.64 R2, c[0x0][0x380] ;  /* 0x0000e000ff027b82 */ /* 0x000e220000000a00 */
[----:B------:R-:W1:Y:S01]  /*0080*/  LDCU.64 UR4, c[0x0][0x358] ;  /* 0x00006b00ff0477ac */ /* 0x000e620008000a00 */
[----:B------:R-:W-:Y:S02]  /*0090*/  HFMA2 R7, -RZ, RZ, 2.5625, 0 ;  /* 0x41200000ff077431 */ /* 0x000fe400000001ff */
[----:B0-----:R-:W-:-:S05]  /*00a0*/  IMAD.WIDE R2, R5, 0x4, R2 ;  /* 0x0000000405027825 */ /* 0x001fca00078e0202 */
[----:B-1----:R-:W-:Y:S01]  /*00b0*/  STG.E desc[UR4][R2.64], R7 ;  /* 0x0000000702007986 */ /* 0x002fe2000c101904 */
[----:B------:R-:W-:Y:S05]  /*00c0*/  EXIT ;  /* 0x000000000000794d */ /* 0x000fea0003800000 */
.L_x_0:
[----:B------:R-:W-:-:S00]  /*00d0*/  BRA `(.L_x_0) ;  /* 0xfffffffc00fc7947 */ /* 0x000fc0000383ffff */
[----:B------:R-:W-:-:S00]  /*00e0*/  NOP ;  /* 0x0000000000007918 */ /* 0x000fc00000000000 */
        /* <DEDUP_REMOVED lines=9> */
.L_x_1:


//--------------------- .nv.shared.reserved.0     --------------------------
	.section	.nv.shared.reserved.0,"aw",@nobits
	.weak		__nv_reservedSMEM_offset_0_alias
	.size		__nv_reservedSMEM_offset_0_alias, 0, 64
	.other		__nv_reservedSMEM_offset_0_alias,@"STO_CUDA_RESERVED_SHARED STV_DEFAULT"
__nv_reservedSMEM_offset_0_alias:
	.zero		0
	.zero		64


//--------------------- .nv.constant0._Z13simple_kernelPf --------------------------
	.section	.nv.constant0._Z13simple_kernelPf,"a",@progbits
	.sectionflags	@""
	.align	4
.nv.constant0._Z13simple_kernelPf:
	.zero		904


//--------------------- SYMBOLS --------------------------

	.type		.nv.reservedSmem.offset0,@object
	.size		.nv.reservedSmem.offset0,0x4
